//
// Generated by NVIDIA NVVM Compiler
//
// Compiler Build ID: CL-36424714
// Cuda compilation tools, release 13.0, V13.0.88
// Based on NVVM 20.0.0
//

.version 9.0
.target sm_100
.address_size 64

	// .globl	_Z20rainbow_table_kernelPKiPji

.visible .entry _Z20rainbow_table_kernelPKiPji(
	.param .u64 .ptr .align 1 _Z20rainbow_table_kernelPKiPji_param_0,
	.param .u64 .ptr .align 1 _Z20rainbow_table_kernelPKiPji_param_1,
	.param .u32 _Z20rainbow_table_kernelPKiPji_param_2
)
{
	.reg .pred 	%p<2>;
	.reg .b32 	%r<21>;
	.reg .b64 	%rd<8>;

	ld.param.u64 	%rd1, [_Z20rainbow_table_kernelPKiPji_param_0];
	ld.param.u64 	%rd2, [_Z20rainbow_table_kernelPKiPji_param_1];
	ld.param.u32 	%r2, [_Z20rainbow_table_kernelPKiPji_param_2];
	mov.u32 	%r3, %tid.x;
	mov.u32 	%r4, %ntid.x;
	mov.u32 	%r5, %ctaid.x;
	mad.lo.s32 	%r1, %r4, %r5, %r3;
	setp.ge.s32 	%p1, %r1, %r2;
	@%p1 bra 	$L__BB0_2;
	cvta.to.global.u64 	%rd3, %rd1;
	mul.wide.s32 	%rd4, %r1, 4;
	add.s64 	%rd5, %rd3, %rd4;
	ld.global.u32 	%r6, [%rd5];
	cvta.to.global.u64 	%rd6, %rd2;
	and.b32  	%r7, %r6, 255;
	xor.b32  	%r8, %r7, -2128831035;
	mul.lo.s32 	%r9, %r8, 16777619;
	shr.u32 	%r10, %r6, 8;
	and.b32  	%r11, %r10, 255;
	xor.b32  	%r12, %r11, %r9;
	mul.lo.s32 	%r13, %r12, 16777619;
	shr.u32 	%r14, %r6, 16;
	and.b32  	%r15, %r14, 255;
	xor.b32  	%r16, %r15, %r13;
	mul.lo.s32 	%r17, %r16, 16777619;
	shr.u32 	%r18, %r6, 24;
	xor.b32  	%r19, %r18, %r17;
	mul.lo.s32 	%r20, %r19, 16777619;
	add.s64 	%rd7, %rd6, %rd4;
	st.global.u32 	[%rd7], %r20;
$L__BB0_2:
	ret;

}


// ===== COMPILED SASS (sm_100) =====

	.target	sm_100

	.elftype	@"ET_EXEC"


//--------------------- .note.nv.tkinfo           --------------------------
	.section	.note.nv.tkinfo,"",@"SHT_NOTE"
	.sectionflags	@"SHF_NOTE_NV_TKINFO"
	.tkinfo
        /*0018*/ 	.word	0x00000002
        /*0030*/ 	.string	""
        /*0030*/ 	.string	"ptxas"
        /*0030*/ 	.string	"Cuda compilation tools, release 13.0, V13.0.88"
        /*0030*/ 	.string	"Build cuda_13.0.r13.0/compiler.36424714_0"
        /*0030*/ 	.string	"-arch sm_100 -m 64 "



//--------------------- .note.nv.cuinfo           --------------------------
	.section	.note.nv.cuinfo,"",@"SHT_NOTE"
	.sectionflags	@"SHF_NOTE_NV_CUINFO"
        /*0018*/ 	.short	0x0002
        /*001a*/ 	.short	0x0064
        /*001c*/ 	.short	0x0082
	.zero		2


//--------------------- .nv.info                  --------------------------
	.section	.nv.info,"",@"SHT_CUDA_INFO"
	.align	4


	//----- nvinfo : EIATTR_REGCOUNT
	.align		4
        /*0000*/ 	.byte	0x04, 0x2f
        /*0002*/ 	.short	(.L_1 - .L_0)
	.align		4
.L_0:
        /*0004*/ 	.word	index@(_Z20rainbow_table_kernelPKiPji)
        /*0008*/ 	.word	0x0000000c


	//----- nvinfo : EIATTR_FRAME_SIZE
	.align		4
.L_1:
        /*000c*/ 	.byte	0x04, 0x11
        /*000e*/ 	.short	(.L_3 - .L_2)
	.align		4
.L_2:
        /*0010*/ 	.word	index@(_Z20rainbow_table_kernelPKiPji)
        /*0014*/ 	.word	0x00000000


	//----- nvinfo : EIATTR_MIN_STACK_SIZE
	.align		4
.L_3:
        /*0018*/ 	.byte	0x04, 0x12
        /*001a*/ 	.short	(.L_5 - .L_4)
	.align		4
.L_4:
        /*001c*/ 	.word	index@(_Z20rainbow_table_kernelPKiPji)
        /*0020*/ 	.word	0x00000000
.L_5:


//--------------------- .nv.compat                --------------------------
	.section	.nv.compat,"",@"SHT_CUDA_COMPAT_INFO"
	.align	4
        /*0000*/ 	.byte	0x02, 0x09, 0x00, 0x00, 0x02, 0x02, 0x01, 0x00, 0x02, 0x05, 0x05, 0x00, 0x03, 0x07, 0x01, 0x01
        /*0010*/ 	.byte	0x02, 0x03, 0x00, 0x00, 0x02, 0x06, 0x01, 0x00, 0x04, 0x0b, 0x08, 0x00, 0x09, 0x00, 0x00, 0x00
        /*0020*/ 	.byte	0x00, 0x00, 0x00, 0x00


//--------------------- .nv.info._Z20rainbow_table_kernelPKiPji --------------------------
	.section	.nv.info._Z20rainbow_table_kernelPKiPji,"",@"SHT_CUDA_INFO"
	.sectionflags	@""
	.align	4


	//----- nvinfo : EIATTR_CUDA_API_VERSION
	.align		4
        /*0000*/ 	.byte	0x04, 0x37
        /*0002*/ 	.short	(.L_7 - .L_6)
.L_6:
        /*0004*/ 	.word	0x00000082


	//----- nvinfo : EIATTR_KPARAM_INFO
	.align		4
.L_7:
        /*0008*/ 	.byte	0x04, 0x17
        /*000a*/ 	.short	(.L_9 - .L_8)
.L_8:
        /*000c*/ 	.word	0x00000000
        /*0010*/ 	.short	0x0002
        /*0012*/ 	.short	0x0010
        /*0014*/ 	.byte	0x00, 0xf0, 0x11, 0x00


	//----- nvinfo : EIATTR_KPARAM_INFO
	.align		4
.L_9:
        /*0018*/ 	.byte	0x04, 0x17
        /*001a*/ 	.short	(.L_11 - .L_10)
.L_10:
        /*001c*/ 	.word	0x00000000
        /*0020*/ 	.short	0x0001
        /*0022*/ 	.short	0x0008
        /*0024*/ 	.byte	0x00, 0xf5, 0x21, 0x00


	//----- nvinfo : EIATTR_KPARAM_INFO
	.align		4
.L_11:
        /*0028*/ 	.byte	0x04, 0x17
        /*002a*/ 	.short	(.L_13 - .L_12)
.L_12:
        /*002c*/ 	.word	0x00000000
        /*0030*/ 	.short	0x0000
        /*0032*/ 	.short	0x0000
        /*0034*/ 	.byte	0x00, 0xf5, 0x21, 0x00


	//----- nvinfo : EIATTR_SPARSE_MMA_MASK
	.align		4
.L_13:
        /*0038*/ 	.byte	0x03, 0x50
        /*003a*/ 	.short	0x0000


	//----- nvinfo : EIATTR_MAXREG_COUNT
	.align		4
        /*003c*/ 	.byte	0x03, 0x1b
        /*003e*/ 	.short	0x00ff


	//----- nvinfo : EIATTR_MERCURY_ISA_VERSION
	.align		4
        /*0040*/ 	.byte	0x03, 0x5f
        /*0042*/ 	.short	0x0101


	//----- nvinfo : EIATTR_VRC_CTA_INIT_COUNT
	.align		4
        /*0044*/ 	.byte	0x02, 0x4a
	.zero		1
	.zero		1


	//----- nvinfo : EIATTR_EXIT_INSTR_OFFSETS
	.align		4
        /*0048*/ 	.byte	0x04, 0x1c
        /*004a*/ 	.short	(.L_15 - .L_14)


	//   ....[0]....
.L_14:
        /*004c*/ 	.word	0x00000070


	//   ....[1]....
        /*0050*/ 	.word	0x000001b0


	//----- nvinfo : EIATTR_CBANK_PARAM_SIZE
	.align		4
.L_15:
        /*0054*/ 	.byte	0x03, 0x19
        /*0056*/ 	.short	0x0014


	//----- nvinfo : EIATTR_PARAM_CBANK
	.align		4
        /*0058*/ 	.byte	0x04, 0x0a
        /*005a*/ 	.short	(.L_17 - .L_16)
	.align		4
.L_16:
        /*005c*/ 	.word	index@(.nv.constant0._Z20rainbow_table_kernelPKiPji)
        /*0060*/ 	.short	0x0380
        /*0062*/ 	.short	0x0014


	//----- nvinfo : EIATTR_SW_WAR
	.align		4
.L_17:
        /*0064*/ 	.byte	0x04, 0x36
        /*0066*/ 	.short	(.L_19 - .L_18)
.L_18:
        /*0068*/ 	.word	0x00000008
.L_19:


//--------------------- .nv.callgraph             --------------------------
	.section	.nv.callgraph,"",@"SHT_CUDA_CALLGRAPH"
	.align	4
	.sectionentsize	8
	.align		4
        /*0000*/ 	.word	0x00000000
	.align		4
        /*0004*/ 	.word	0xffffffff
	.align		4
        /*0008*/ 	.word	0x00000000
	.align		4
        /*000c*/ 	.word	0xfffffffe
	.align		4
        /*0010*/ 	.word	0x00000000
	.align		4
        /*0014*/ 	.word	0xfffffffd
	.align		4
        /*0018*/ 	.word	0x00000000
	.align		4
        /*001c*/ 	.word	0xfffffffc


//--------------------- .text._Z20rainbow_table_kernelPKiPji --------------------------
	.section	.text._Z20rainbow_table_kernelPKiPji,"ax",@progbits
	.align	128
        .global         _Z20rainbow_table_kernelPKiPji
        .type           _Z20rainbow_table_kernelPKiPji,@function
        .size           _Z20rainbow_table_kernelPKiPji,(.L_x_1 - _Z20rainbow_table_kernelPKiPji)
        .other          _Z20rainbow_table_kernelPKiPji,@"STO_CUDA_ENTRY STV_DEFAULT"
_Z20rainbow_table_kernelPKiPji:
.text._Z20rainbow_table_kernelPKiPji:
[----:B------:R-:W-:Y:S01]  /*0000*/  LDC R1, c[0x0][0x37c] ;  /* 0x0000df00ff017b82 */ /* 0x000fe20000000800 */
[----:B------:R-:W0:Y:S01]  /*0010*/  S2R R7, SR_TID.X ;  /* 0x0000000000077919 */ /* 0x000e220000002100 */
[----:B------:R-:W0:Y:S01]  /*0020*/  LDCU UR4, c[0x0][0x360] ;  /* 0x00006c00ff0477ac */ /* 0x000e220008000800 */
[----:B------:R-:W0:Y:S01]  /*0030*/  S2R R0, SR_CTAID.X ;  /* 0x0000000000007919 */ /* 0x000e220000002500 */
[----:B------:R-:W1:Y:S01]  /*0040*/  LDCU UR5, c[0x0][0x390] ;  /* 0x00007200ff0577ac */ /* 0x000e620008000800 */
[----:B0-----:R-:W-:-:S05]  /*0050*/  IMAD R7, R0, UR4, R7 ;  /* 0x0000000400077c24 */ /* 0x001fca000f8e0207 */
[----:B-1----:R-:W-:-:S13]  /*0060*/  ISETP.GE.AND P0, PT, R7, UR5, PT ;  /* 0x0000000507007c0c */ /* 0x002fda000bf06270 */
[----:B------:R-:W-:Y:S05]  /*0070*/  @P0 EXIT ;  /* 0x000000000000094d */ /* 0x000fea0003800000 */
[----:B------:R-:W0:Y:S01]  /*0080*/  LDC.64 R2, c[0x0][0x380] ;  /* 0x0000e000ff027b82 */ /* 0x000e220000000a00 */
[----:B------:R-:W1:Y:S07]  /*0090*/  LDCU.64 UR4, c[0x0][0x358] ;  /* 0x00006b00ff0477ac */ /* 0x000e6e0008000a00 */
[----:B------:R-:W2:Y:S01]  /*00a0*/  LDC.64 R4, c[0x0][0x388] ;  /* 0x0000e200ff047b82 */ /* 0x000ea20000000a00 */
[----:B0-----:R-:W-:-:S06]  /*00b0*/  IMAD.WIDE R2, R7, 0x4, R2 ;  /* 0x0000000407027825 */ /* 0x001fcc00078e0202 */
[----:B-1----:R-:W3:Y:S02]  /*00c0*/  LDG.E R2, desc[UR4][R2.64] ;  /* 0x0000000402027981 */ /* 0x002ee4000c1e1900 */
[----:B---3--:R-:W-:Y:S02]  /*00d0*/  LOP3.LUT R0, R2, 0xff, RZ, 0xc0, !PT ;  /* 0x000000ff02007812 */ /* 0x008fe400078ec0ff */
[--C-:B------:R-:W-:Y:S02]  /*00e0*/  SHF.R.U32.HI R9, RZ, 0x8, R2.reuse ;  /* 0x00000008ff097819 */ /* 0x100fe40000011602 */
[----:B------:R-:W-:Y:S02]  /*00f0*/  LOP3.LUT R0, R0, 0x811c9dc5, RZ, 0x3c, !PT ;  /* 0x811c9dc500007812 */ /* 0x000fe400078e3cff */
[----:B------:R-:W-:-:S03]  /*0100*/  SHF.R.U32.HI R3, RZ, 0x18, R2 ;  /* 0x00000018ff037819 */ /* 0x000fc60000011602 */
[----:B------:R-:W-:-:S05]  /*0110*/  IMAD R0, R0, 0x1000193, RZ ;  /* 0x0100019300007824 */ /* 0x000fca00078e02ff */
[----:B------:R-:W-:Y:S02]  /*0120*/  LOP3.LUT R0, R0, 0xff, R9, 0x78, !PT ;  /* 0x000000ff00007812 */ /* 0x000fe400078e7809 */
[----:B------:R-:W-:-:S03]  /*0130*/  SHF.R.U32.HI R9, RZ, 0x10, R2 ;  /* 0x00000010ff097819 */ /* 0x000fc60000011602 */
[----:B------:R-:W-:-:S05]  /*0140*/  IMAD R0, R0, 0x1000193, RZ ;  /* 0x0100019300007824 */ /* 0x000fca00078e02ff */
[----:B------:R-:W-:-:S05]  /*0150*/  LOP3.LUT R0, R0, 0xff, R9, 0x78, !PT ;  /* 0x000000ff00007812 */ /* 0x000fca00078e7809 */
[----:B------:R-:W-:-:S05]  /*0160*/  IMAD R0, R0, 0x1000193, RZ ;  /* 0x0100019300007824 */ /* 0x000fca00078e02ff */
[----:B------:R-:W-:Y:S01]  /*0170*/  LOP3.LUT R0, R3, R0, RZ, 0x3c, !PT ;  /* 0x0000000003007212 */ /* 0x000fe200078e3cff */
[----:B--2---:R-:W-:-:S04]  /*0180*/  IMAD.WIDE R2, R7, 0x4, R4 ;  /* 0x0000000407027825 */ /* 0x004fc800078e0204 */
[----:B------:R-:W-:-:S05]  /*0190*/  IMAD R5, R0, 0x1000193, RZ ;  /* 0x0100019300057824 */ /* 0x000fca00078e02ff */
[----:B------:R-:W-:Y:S01]  /*01a0*/  STG.E desc[UR4][R2.64], R5 ;  /* 0x0000000502007986 */ /* 0x000fe2000c101904 */
[----:B------:R-:W-:Y:S05]  /*01b0*/  EXIT ;  /* 0x000000000000794d */ /* 0x000fea0003800000 */
.L_x_0:
[----:B------:R-:W-:-:S00]  /*01c0*/  BRA `(.L_x_0) ;  /* 0xfffffffc00fc7947 */ /* 0x000fc0000383ffff */
[----:B------:R-:W-:-:S00]  /*01d0*/  NOP ;  /* 0x0000000000007918 */ /* 0x000fc00000000000 */
        /* <DEDUP_REMOVED lines=10> */
.L_x_1:


//--------------------- .nv.shared.reserved.0     --------------------------
	.section	.nv.shared.reserved.0,"aw",@nobits
	.weak		__nv_reservedSMEM_offset_0_alias
	.size		__nv_reservedSMEM_offset_0_alias, 0, 64
	.other		__nv_reservedSMEM_offset_0_alias,@"STO_CUDA_RESERVED_SHARED STV_DEFAULT"
__nv_reservedSMEM_offset_0_alias:
	.zero		0
	.zero		64


//--------------------- .nv.constant0._Z20rainbow_table_kernelPKiPji --------------------------
	.section	.nv.constant0._Z20rainbow_table_kernelPKiPji,"a",@progbits
	.sectionflags	@""
	.align	4
.nv.constant0._Z20rainbow_table_kernelPKiPji:
	.zero		916


//--------------------- SYMBOLS --------------------------

	.type		.nv.reservedSmem.offset0,@object
	.size		.nv.reservedSmem.offset0,0x4
